//
// Generated by NVIDIA NVVM Compiler
//
// Compiler Build ID: CL-36424714
// Cuda compilation tools, release 13.0, V13.0.88
// Based on NVVM 20.0.0
//

.version 9.0
.target sm_100
.address_size 64

	// .globl	_Z7oddevenPi

.visible .entry _Z7oddevenPi(
	.param .u64 .ptr .align 1 _Z7oddevenPi_param_0
)
{
	.reg .pred 	%p<22>;
	.reg .b32 	%r<20>;
	.reg .b64 	%rd<5>;

	ld.param.u64 	%rd2, [_Z7oddevenPi_param_0];
	cvta.to.global.u64 	%rd3, %rd2;
	mov.u32 	%r17, %tid.x;
	and.b32  	%r19, %r17, 1;
	setp.eq.b32 	%p3, %r19, 1;
	not.pred 	%p4, %p3;
	setp.lt.u32 	%p5, %r17, 7;
	and.pred  	%p1, %p4, %p5;
	mul.wide.u32 	%rd4, %r17, 4;
	add.s64 	%rd1, %rd3, %rd4;
	and.pred  	%p2, %p3, %p5;
	not.pred 	%p6, %p1;
	@%p6 bra 	$L__BB0_3;
	ld.global.u32 	%r1, [%rd1];
	ld.global.u32 	%r2, [%rd1+4];
	setp.le.s32 	%p7, %r1, %r2;
	@%p7 bra 	$L__BB0_3;
	st.global.u32 	[%rd1], %r2;
	st.global.u32 	[%rd1+4], %r1;
$L__BB0_3:
	bar.sync 	0;
	not.pred 	%p8, %p2;
	@%p8 bra 	$L__BB0_6;
	ld.global.u32 	%r3, [%rd1];
	ld.global.u32 	%r4, [%rd1+4];
	setp.le.s32 	%p9, %r3, %r4;
	@%p9 bra 	$L__BB0_6;
	st.global.u32 	[%rd1], %r4;
	st.global.u32 	[%rd1+4], %r3;
$L__BB0_6:
	bar.sync 	0;
	@%p6 bra 	$L__BB0_9;
	ld.global.u32 	%r5, [%rd1];
	ld.global.u32 	%r6, [%rd1+4];
	setp.le.s32 	%p11, %r5, %r6;
	@%p11 bra 	$L__BB0_9;
	st.global.u32 	[%rd1], %r6;
	st.global.u32 	[%rd1+4], %r5;
$L__BB0_9:
	bar.sync 	0;
	@%p8 bra 	$L__BB0_12;
	ld.global.u32 	%r7, [%rd1];
	ld.global.u32 	%r8, [%rd1+4];
	setp.le.s32 	%p13, %r7, %r8;
	@%p13 bra 	$L__BB0_12;
	st.global.u32 	[%rd1], %r8;
	st.global.u32 	[%rd1+4], %r7;
$L__BB0_12:
	bar.sync 	0;
	@%p6 bra 	$L__BB0_15;
	ld.global.u32 	%r9, [%rd1];
	ld.global.u32 	%r10, [%rd1+4];
	setp.le.s32 	%p15, %r9, %r10;
	@%p15 bra 	$L__BB0_15;
	st.global.u32 	[%rd1], %r10;
	st.global.u32 	[%rd1+4], %r9;
$L__BB0_15:
	bar.sync 	0;
	@%p8 bra 	$L__BB0_18;
	ld.global.u32 	%r11, [%rd1];
	ld.global.u32 	%r12, [%rd1+4];
	setp.le.s32 	%p17, %r11, %r12;
	@%p17 bra 	$L__BB0_18;
	st.global.u32 	[%rd1], %r12;
	st.global.u32 	[%rd1+4], %r11;
$L__BB0_18:
	bar.sync 	0;
	@%p6 bra 	$L__BB0_21;
	ld.global.u32 	%r13, [%rd1];
	ld.global.u32 	%r14, [%rd1+4];
	setp.le.s32 	%p19, %r13, %r14;
	@%p19 bra 	$L__BB0_21;
	st.global.u32 	[%rd1], %r14;
	st.global.u32 	[%rd1+4], %r13;
$L__BB0_21:
	bar.sync 	0;
	@%p8 bra 	$L__BB0_24;
	ld.global.u32 	%r15, [%rd1];
	ld.global.u32 	%r16, [%rd1+4];
	setp.le.s32 	%p21, %r15, %r16;
	@%p21 bra 	$L__BB0_24;
	st.global.u32 	[%rd1], %r16;
	st.global.u32 	[%rd1+4], %r15;
$L__BB0_24:
	bar.sync 	0;
	ret;

}


// ===== COMPILED SASS (sm_100) =====

	.target	sm_100

	.elftype	@"ET_EXEC"


//--------------------- .note.nv.tkinfo           --------------------------
	.section	.note.nv.tkinfo,"",@"SHT_NOTE"
	.sectionflags	@"SHF_NOTE_NV_TKINFO"
	.tkinfo
        /*0018*/ 	.word	0x00000002
        /*0030*/ 	.string	""
        /*0030*/ 	.string	"ptxas"
        /*0030*/ 	.string	"Cuda compilation tools, release 13.0, V13.0.88"
        /*0030*/ 	.string	"Build cuda_13.0.r13.0/compiler.36424714_0"
        /*0030*/ 	.string	"-arch sm_100 -m 64 "



//--------------------- .note.nv.cuinfo           --------------------------
	.section	.note.nv.cuinfo,"",@"SHT_NOTE"
	.sectionflags	@"SHF_NOTE_NV_CUINFO"
        /*0018*/ 	.short	0x0002
        /*001a*/ 	.short	0x0064
        /*001c*/ 	.short	0x0082
	.zero		2


//--------------------- .nv.info                  --------------------------
	.section	.nv.info,"",@"SHT_CUDA_INFO"
	.align	4


	//----- nvinfo : EIATTR_REGCOUNT
	.align		4
        /*0000*/ 	.byte	0x04, 0x2f
        /*0002*/ 	.short	(.L_1 - .L_0)
	.align		4
.L_0:
        /*0004*/ 	.word	index@(_Z7oddevenPi)
        /*0008*/ 	.word	0x00000008


	//----- nvinfo : EIATTR_FRAME_SIZE
	.align		4
.L_1:
        /*000c*/ 	.byte	0x04, 0x11
        /*000e*/ 	.short	(.L_3 - .L_2)
	.align		4
.L_2:
        /*0010*/ 	.word	index@(_Z7oddevenPi)
        /*0014*/ 	.word	0x00000000


	//----- nvinfo : EIATTR_MIN_STACK_SIZE
	.align		4
.L_3:
        /*0018*/ 	.byte	0x04, 0x12
        /*001a*/ 	.short	(.L_5 - .L_4)
	.align		4
.L_4:
        /*001c*/ 	.word	index@(_Z7oddevenPi)
        /*0020*/ 	.word	0x00000000
.L_5:


//--------------------- .nv.compat                --------------------------
	.section	.nv.compat,"",@"SHT_CUDA_COMPAT_INFO"
	.align	4
        /*0000*/ 	.byte	0x02, 0x09, 0x00, 0x00, 0x02, 0x02, 0x01, 0x00, 0x02, 0x05, 0x05, 0x00, 0x03, 0x07, 0x01, 0x01
        /*0010*/ 	.byte	0x02, 0x03, 0x00, 0x00, 0x02, 0x06, 0x01, 0x00, 0x04, 0x0b, 0x08, 0x00, 0x09, 0x00, 0x00, 0x00
        /*0020*/ 	.byte	0x00, 0x00, 0x00, 0x00


//--------------------- .nv.info._Z7oddevenPi     --------------------------
	.section	.nv.info._Z7oddevenPi,"",@"SHT_CUDA_INFO"
	.sectionflags	@""
	.align	4


	//----- nvinfo : EIATTR_CUDA_API_VERSION
	.align		4
        /*0000*/ 	.byte	0x04, 0x37
        /*0002*/ 	.short	(.L_7 - .L_6)
.L_6:
        /*0004*/ 	.word	0x00000082


	//----- nvinfo : EIATTR_KPARAM_INFO
	.align		4
.L_7:
        /*0008*/ 	.byte	0x04, 0x17
        /*000a*/ 	.short	(.L_9 - .L_8)
.L_8:
        /*000c*/ 	.word	0x00000000
        /*0010*/ 	.short	0x0000
        /*0012*/ 	.short	0x0000
        /*0014*/ 	.byte	0x00, 0xf5, 0x21, 0x00


	//----- nvinfo : EIATTR_SPARSE_MMA_MASK
	.align		4
.L_9:
        /*0018*/ 	.byte	0x03, 0x50
        /*001a*/ 	.short	0x0000


	//----- nvinfo : EIATTR_MAXREG_COUNT
	.align		4
        /*001c*/ 	.byte	0x03, 0x1b
        /*001e*/ 	.short	0x00ff


	//----- nvinfo : EIATTR_NUM_BARRIERS
	.align		4
        /*0020*/ 	.byte	0x02, 0x4c
        /*0022*/ 	.byte	0x01
	.zero		1


	//----- nvinfo : EIATTR_MERCURY_ISA_VERSION
	.align		4
        /*0024*/ 	.byte	0x03, 0x5f
        /*0026*/ 	.short	0x0101


	//----- nvinfo : EIATTR_VRC_CTA_INIT_COUNT
	.align		4
        /*0028*/ 	.byte	0x02, 0x4a
	.zero		1
	.zero		1


	//----- nvinfo : EIATTR_EXIT_INSTR_OFFSETS
	.align		4
        /*002c*/ 	.byte	0x04, 0x1c
        /*002e*/ 	.short	(.L_11 - .L_10)


	//   ....[0]....
.L_10:
        /*0030*/ 	.word	0x00000510


	//----- nvinfo : EIATTR_CRS_STACK_SIZE
	.align		4
.L_11:
        /*0034*/ 	.byte	0x04, 0x1e
        /*0036*/ 	.short	(.L_13 - .L_12)
.L_12:
        /*0038*/ 	.word	0x00000000


	//----- nvinfo : EIATTR_CBANK_PARAM_SIZE
	.align		4
.L_13:
        /*003c*/ 	.byte	0x03, 0x19
        /*003e*/ 	.short	0x0008


	//----- nvinfo : EIATTR_PARAM_CBANK
	.align		4
        /*0040*/ 	.byte	0x04, 0x0a
        /*0042*/ 	.short	(.L_15 - .L_14)
	.align		4
.L_14:
        /*0044*/ 	.word	index@(.nv.constant0._Z7oddevenPi)
        /*0048*/ 	.short	0x0380
        /*004a*/ 	.short	0x0008


	//----- nvinfo : EIATTR_SW_WAR
	.align		4
.L_15:
        /*004c*/ 	.byte	0x04, 0x36
        /*004e*/ 	.short	(.L_17 - .L_16)
.L_16:
        /*0050*/ 	.word	0x00000008
.L_17:


//--------------------- .nv.callgraph             --------------------------
	.section	.nv.callgraph,"",@"SHT_CUDA_CALLGRAPH"
	.align	4
	.sectionentsize	8
	.align		4
        /*0000*/ 	.word	0x00000000
	.align		4
        /*0004*/ 	.word	0xffffffff
	.align		4
        /*0008*/ 	.word	0x00000000
	.align		4
        /*000c*/ 	.word	0xfffffffe
	.align		4
        /*0010*/ 	.word	0x00000000
	.align		4
        /*0014*/ 	.word	0xfffffffd
	.align		4
        /*0018*/ 	.word	0x00000000
	.align		4
        /*001c*/ 	.word	0xfffffffc


//--------------------- .text._Z7oddevenPi        --------------------------
	.section	.text._Z7oddevenPi,"ax",@progbits
	.align	128
        .global         _Z7oddevenPi
        .type           _Z7oddevenPi,@function
        .size           _Z7oddevenPi,(.L_x_17 - _Z7oddevenPi)
        .other          _Z7oddevenPi,@"STO_CUDA_ENTRY STV_DEFAULT"
_Z7oddevenPi:
.text._Z7oddevenPi:
[----:B------:R-:W-:Y:S01]  /*0000*/  LDC R1, c[0x0][0x37c] ;  /* 0x0000df00ff017b82 */ /* 0x000fe20000000800 */
[----:B------:R-:W0:Y:S07]  /*0010*/  S2R R5, SR_TID.X ;  /* 0x0000000000057919 */ /* 0x000e2e0000002100 */
[----:B------:R-:W1:Y:S01]  /*0020*/  LDC.64 R2, c[0x0][0x380] ;  /* 0x0000e000ff027b82 */ /* 0x000e620000000a00 */
[----:B------:R-:W2:Y:S01]  /*0030*/  LDCU.64 UR4, c[0x0][0x358] ;  /* 0x00006b00ff0477ac */ /* 0x000ea20008000a00 */
[----:B------:R-:W-:Y:S01]  /*0040*/  BSSY.RECONVERGENT B0, `(.L_x_0) ;  /* 0x000000c000007945 */ /* 0x000fe20003800200 */
[C---:B0-----:R-:W-:Y:S01]  /*0050*/  ISETP.GE.U32.AND P0, PT, R5.reuse, 0x7, PT ;  /* 0x000000070500780c */ /* 0x041fe20003f06070 */
[C---:B-1----:R-:W-:Y:S01]  /*0060*/  IMAD.WIDE.U32 R2, R5.reuse, 0x4, R2 ;  /* 0x0000000405027825 */ /* 0x042fe200078e0002 */
[----:B------:R-:W-:-:S04]  /*0070*/  LOP3.LUT R0, R5, 0x1, RZ, 0xc0, !PT ;  /* 0x0000000105007812 */ /* 0x000fc800078ec0ff */
[C---:B------:R-:W-:Y:S02]  /*0080*/  ISETP.NE.U32.AND P1, PT, R0.reuse, 0x1, !P0 ;  /* 0x000000010000780c */ /* 0x040fe40004725070 */
[----:B------:R-:W-:-:S11]  /*0090*/  ISETP.EQ.U32.AND P0, PT, R0, 0x1, !P0 ;  /* 0x000000010000780c */ /* 0x000fd60004702070 */
[----:B--2---:R-:W-:Y:S05]  /*00a0*/  @!P1 BRA `(.L_x_1) ;  /* 0x0000000000149947 */ /* 0x004fea0003800000 */
[----:B------:R-:W2:Y:S04]  /*00b0*/  LDG.E R5, desc[UR4][R2.64] ;  /* 0x0000000402057981 */ /* 0x000ea8000c1e1900 */
[----:B------:R-:W2:Y:S02]  /*00c0*/  LDG.E R0, desc[UR4][R2.64+0x4] ;  /* 0x0000040402007981 */ /* 0x000ea4000c1e1900 */
[----:B--2---:R-:W-:-:S13]  /*00d0*/  ISETP.GT.AND P2, PT, R5, R0, PT ;  /* 0x000000000500720c */ /* 0x004fda0003f44270 */
[----:B------:R0:W-:Y:S04]  /*00e0*/  @P2 STG.E desc[UR4][R2.64], R0 ;  /* 0x0000000002002986 */ /* 0x0001e8000c101904 */
[----:B------:R0:W-:Y:S02]  /*00f0*/  @P2 STG.E desc[UR4][R2.64+0x4], R5 ;  /* 0x0000040502002986 */ /* 0x0001e4000c101904 */
.L_x_1:
[----:B------:R-:W-:Y:S05]  /*0100*/  BSYNC.RECONVERGENT B0 ;  /* 0x0000000000007941 */ /* 0x000fea0003800200 */
.L_x_0:
[----:B------:R-:W-:Y:S06]  /*0110*/  BAR.SYNC.DEFER_BLOCKING 0x0 ;  /* 0x0000000000007b1d */ /* 0x000fec0000010000 */
[----:B------:R-:W-:Y:S04]  /*0120*/  BSSY.RECONVERGENT B0, `(.L_x_2) ;  /* 0x0000007000007945 */ /* 0x000fe80003800200 */
[----:B------:R-:W-:Y:S05]  /*0130*/  @!P0 BRA `(.L_x_3) ;  /* 0x0000000000148947 */ /* 0x000fea0003800000 */
[----:B0-----:R-:W2:Y:S04]  /*0140*/  LDG.E R5, desc[UR4][R2.64] ;  /* 0x0000000402057981 */ /* 0x001ea8000c1e1900 */
[----:B------:R-:W2:Y:S02]  /*0150*/  LDG.E R0, desc[UR4][R2.64+0x4] ;  /* 0x0000040402007981 */ /* 0x000ea4000c1e1900 */
[----:B--2---:R-:W-:-:S13]  /*0160*/  ISETP.GT.AND P2, PT, R5, R0, PT ;  /* 0x000000000500720c */ /* 0x004fda0003f44270 */
[----:B------:R1:W-:Y:S04]  /*0170*/  @P2 STG.E desc[UR4][R2.64], R0 ;  /* 0x0000000002002986 */ /* 0x0003e8000c101904 */
[----:B------:R1:W-:Y:S02]  /*0180*/  @P2 STG.E desc[UR4][R2.64+0x4], R5 ;  /* 0x0000040502002986 */ /* 0x0003e4000c101904 */
.L_x_3:
[----:B------:R-:W-:Y:S05]  /*0190*/  BSYNC.RECONVERGENT B0 ;  /* 0x0000000000007941 */ /* 0x000fea0003800200 */
.L_x_2:
[----:B------:R-:W-:Y:S06]  /*01a0*/  BAR.SYNC.DEFER_BLOCKING 0x0 ;  /* 0x0000000000007b1d */ /* 0x000fec0000010000 */
[----:B------:R-:W-:Y:S04]  /*01b0*/  BSSY.RECONVERGENT B0, `(.L_x_4) ;  /* 0x0000007000007945 */ /* 0x000fe80003800200 */
[----:B------:R-:W-:Y:S05]  /*01c0*/  @!P1 BRA `(.L_x_5) ;  /* 0x0000000000149947 */ /* 0x000fea0003800000 */
[----:B01----:R-:W2:Y:S04]  /*01d0*/  LDG.E R5, desc[UR4][R2.64] ;  /* 0x0000000402057981 */ /* 0x003ea8000c1e1900 */
[----:B------:R-:W2:Y:S02]  /*01e0*/  LDG.E R0, desc[UR4][R2.64+0x4] ;  /* 0x0000040402007981 */ /* 0x000ea4000c1e1900 */
[----:B--2---:R-:W-:-:S13]  /*01f0*/  ISETP.GT.AND P2, PT, R5, R0, PT ;  /* 0x000000000500720c */ /* 0x004fda0003f44270 */
[----:B------:R2:W-:Y:S04]  /*0200*/  @P2 STG.E desc[UR4][R2.64], R0 ;  /* 0x0000000002002986 */ /* 0x0005e8000c101904 */
[----:B------:R2:W-:Y:S02]  /*0210*/  @P2 STG.E desc[UR4][R2.64+0x4], R5 ;  /* 0x0000040502002986 */ /* 0x0005e4000c101904 */
.L_x_5:
[----:B------:R-:W-:Y:S05]  /*0220*/  BSYNC.RECONVERGENT B0 ;  /* 0x0000000000007941 */ /* 0x000fea0003800200 */
.L_x_4:
[----:B------:R-:W-:Y:S06]  /*0230*/  BAR.SYNC.DEFER_BLOCKING 0x0 ;  /* 0x0000000000007b1d */ /* 0x000fec0000010000 */
[----:B------:R-:W-:Y:S04]  /*0240*/  BSSY.RECONVERGENT B0, `(.L_x_6) ;  /* 0x0000007000007945 */ /* 0x000fe80003800200 */
[----:B------:R-:W-:Y:S05]  /*0250*/  @!P0 BRA `(.L_x_7) ;  /* 0x0000000000148947 */ /* 0x000fea0003800000 */
[----:B012---:R-:W2:Y:S04]  /*0260*/  LDG.E R5, desc[UR4][R2.64] ;  /* 0x0000000402057981 */ /* 0x007ea8000c1e1900 */
[----:B------:R-:W2:Y:S02]  /*0270*/  LDG.E R0, desc[UR4][R2.64+0x4] ;  /* 0x0000040402007981 */ /* 0x000ea4000c1e1900 */
[----:B--2---:R-:W-:-:S13]  /*0280*/  ISETP.GT.AND P2, PT, R5, R0, PT ;  /* 0x000000000500720c */ /* 0x004fda0003f44270 */
[----:B------:R3:W-:Y:S04]  /*0290*/  @P2 STG.E desc[UR4][R2.64], R0 ;  /* 0x0000000002002986 */ /* 0x0007e8000c101904 */
[----:B------:R3:W-:Y:S02]  /*02a0*/  @P2 STG.E desc[UR4][R2.64+0x4], R5 ;  /* 0x0000040502002986 */ /* 0x0007e4000c101904 */
.L_x_7:
[----:B------:R-:W-:Y:S05]  /*02b0*/  BSYNC.RECONVERGENT B0 ;  /* 0x0000000000007941 */ /* 0x000fea0003800200 */
.L_x_6:
[----:B------:R-:W-:Y:S06]  /*02c0*/  BAR.SYNC.DEFER_BLOCKING 0x0 ;  /* 0x0000000000007b1d */ /* 0x000fec0000010000 */
[----:B------:R-:W-:Y:S04]  /*02d0*/  BSSY.RECONVERGENT B0, `(.L_x_8) ;  /* 0x0000007000007945 */ /* 0x000fe80003800200 */
[----:B------:R-:W-:Y:S05]  /*02e0*/  @!P1 BRA `(.L_x_9) ;  /* 0x0000000000149947 */ /* 0x000fea0003800000 */
[----:B0123--:R-:W2:Y:S04]  /*02f0*/  LDG.E R5, desc[UR4][R2.64] ;  /* 0x0000000402057981 */ /* 0x00fea8000c1e1900 */
[----:B------:R-:W2:Y:S02]  /*0300*/  LDG.E R0, desc[UR4][R2.64+0x4] ;  /* 0x0000040402007981 */ /* 0x000ea4000c1e1900 */
[----:B--2---:R-:W-:-:S13]  /*0310*/  ISETP.GT.AND P2, PT, R5, R0, PT ;  /* 0x000000000500720c */ /* 0x004fda0003f44270 */
[----:B------:R4:W-:Y:S04]  /*0320*/  @P2 STG.E desc[UR4][R2.64], R0 ;  /* 0x0000000002002986 */ /* 0x0009e8000c101904 */
[----:B------:R4:W-:Y:S02]  /*0330*/  @P2 STG.E desc[UR4][R2.64+0x4], R5 ;  /* 0x0000040502002986 */ /* 0x0009e4000c101904 */
.L_x_9:
[----:B------:R-:W-:Y:S05]  /*0340*/  BSYNC.RECONVERGENT B0 ;  /* 0x0000000000007941 */ /* 0x000fea0003800200 */
.L_x_8:
[----:B------:R-:W-:Y:S06]  /*0350*/  BAR.SYNC.DEFER_BLOCKING 0x0 ;  /* 0x0000000000007b1d */ /* 0x000fec0000010000 */
[----:B------:R-:W-:Y:S04]  /*0360*/  BSSY.RECONVERGENT B0, `(.L_x_10) ;  /* 0x0000007000007945 */ /* 0x000fe80003800200 */
[----:B------:R-:W-:Y:S05]  /*0370*/  @!P0 BRA `(.L_x_11) ;  /* 0x0000000000148947 */ /* 0x000fea0003800000 */
[----:B01234-:R-:W2:Y:S04]  /*0380*/  LDG.E R5, desc[UR4][R2.64] ;  /* 0x0000000402057981 */ /* 0x01fea8000c1e1900 */
[----:B------:R-:W2:Y:S02]  /*0390*/  LDG.E R0, desc[UR4][R2.64+0x4] ;  /* 0x0000040402007981 */ /* 0x000ea4000c1e1900 */
[----:B--2---:R-:W-:-:S13]  /*03a0*/  ISETP.GT.AND P2, PT, R5, R0, PT ;  /* 0x000000000500720c */ /* 0x004fda0003f44270 */
[----:B------:R0:W-:Y:S04]  /*03b0*/  @P2 STG.E desc[UR4][R2.64], R0 ;  /* 0x0000000002002986 */ /* 0x0001e8000c101904 */
[----:B------:R0:W-:Y:S02]  /*03c0*/  @P2 STG.E desc[UR4][R2.64+0x4], R5 ;  /* 0x0000040502002986 */ /* 0x0001e4000c101904 */
.L_x_11:
[----:B------:R-:W-:Y:S05]  /*03d0*/  BSYNC.RECONVERGENT B0 ;  /* 0x0000000000007941 */ /* 0x000fea0003800200 */
.L_x_10:
        /* <DEDUP_REMOVED lines=8> */
.L_x_13:
[----:B------:R-:W-:Y:S05]  /*0460*/  BSYNC.RECONVERGENT B0 ;  /* 0x0000000000007941 */ /* 0x000fea0003800200 */
.L_x_12:
        /* <DEDUP_REMOVED lines=8> */
.L_x_15:
[----:B------:R-:W-:Y:S05]  /*04f0*/  BSYNC.RECONVERGENT B0 ;  /* 0x0000000000007941 */ /* 0x000fea0003800200 */
.L_x_14:
[----:B------:R-:W-:Y:S06]  /*0500*/  BAR.SYNC.DEFER_BLOCKING 0x0 ;  /* 0x0000000000007b1d */ /* 0x000fec0000010000 */
[----:B------:R-:W-:Y:S05]  /*0510*/  EXIT ;  /* 0x000000000000794d */ /* 0x000fea0003800000 */
.L_x_16:
[----:B------:R-:W-:-:S00]  /*0520*/  BRA `(.L_x_16) ;  /* 0xfffffffc00fc7947 */ /* 0x000fc0000383ffff */
[----:B------:R-:W-:-:S00]  /*0530*/  NOP ;  /* 0x0000000000007918 */ /* 0x000fc00000000000 */
        /* <DEDUP_REMOVED lines=12> */
.L_x_17:


//--------------------- .nv.shared.reserved.0     --------------------------
	.section	.nv.shared.reserved.0,"aw",@nobits
	.weak		__nv_reservedSMEM_offset_0_alias
	.size		__nv_reservedSMEM_offset_0_alias, 0, 64
	.other		__nv_reservedSMEM_offset_0_alias,@"STO_CUDA_RESERVED_SHARED STV_DEFAULT"
__nv_reservedSMEM_offset_0_alias:
	.zero		0
	.zero		64


//--------------------- .nv.constant0._Z7oddevenPi --------------------------
	.section	.nv.constant0._Z7oddevenPi,"a",@progbits
	.sectionflags	@""
	.align	4
.nv.constant0._Z7oddevenPi:
	.zero		904


//--------------------- SYMBOLS --------------------------

	.type		.nv.reservedSmem.offset0,@object
	.size		.nv.reservedSmem.offset0,0x4
